//
// Generated by NVIDIA NVVM Compiler
//
// Compiler Build ID: CL-36424714
// Cuda compilation tools, release 13.0, V13.0.88
// Based on NVVM 20.0.0
//

.version 9.0
.target sm_100
.address_size 64


.entry _Z17k_minElemsPerNodeiiPi(
	.param .u32 _Z17k_minElemsPerNodeiiPi_param_0,
	.param .u32 _Z17k_minElemsPerNodeiiPi_param_1,
	.param .u64 .ptr .align 1 _Z17k_minElemsPerNodeiiPi_param_2
)
{
	.reg .pred 	%p<2>;
	.reg .b32 	%r<18>;
	.reg .b64 	%rd<5>;

	ld.param.u32 	%r2, [_Z17k_minElemsPerNodeiiPi_param_0];
	ld.param.u32 	%r3, [_Z17k_minElemsPerNodeiiPi_param_1];
	ld.param.u64 	%rd1, [_Z17k_minElemsPerNodeiiPi_param_2];
	mov.u32 	%r4, %ctaid.x;
	mov.u32 	%r5, %ntid.x;
	mov.u32 	%r6, %tid.x;
	mad.lo.s32 	%r1, %r4, %r5, %r6;
	setp.ge.s32 	%p1, %r1, %r3;
	@%p1 bra 	$L__BB0_2;
	cvta.to.global.u64 	%rd2, %rd1;
	mov.u32 	%r7, %ctaid.y;
	div.s32 	%r8, %r1, %r2;
	mul.lo.s32 	%r9, %r8, %r2;
	sub.s32 	%r10, %r1, %r9;
	and.b32  	%r11, %r7, 1;
	shr.u32 	%r12, %r7, 1;
	add.s32 	%r13, %r8, %r12;
	mad.lo.s32 	%r14, %r13, %r2, %r13;
	add.s32 	%r15, %r10, %r11;
	add.s32 	%r16, %r15, %r14;
	mul.wide.s32 	%rd3, %r16, 4;
	add.s64 	%rd4, %rd2, %rd3;
	atom.global.min.s32 	%r17, [%rd4], %r1;
$L__BB0_2:
	ret;

}
.entry _Z16k_csrMaxRowCountiPiS_(
	.param .u32 _Z16k_csrMaxRowCountiPiS__param_0,
	.param .u64 .ptr .align 1 _Z16k_csrMaxRowCountiPiS__param_1,
	.param .u64 .ptr .align 1 _Z16k_csrMaxRowCountiPiS__param_2
)
{
	.reg .pred 	%p<2>;
	.reg .b32 	%r<8>;
	.reg .b64 	%rd<7>;

	ld.param.u32 	%r2, [_Z16k_csrMaxRowCountiPiS__param_0];
	ld.param.u64 	%rd1, [_Z16k_csrMaxRowCountiPiS__param_1];
	ld.param.u64 	%rd2, [_Z16k_csrMaxRowCountiPiS__param_2];
	mov.u32 	%r3, %ctaid.x;
	mov.u32 	%r4, %ntid.x;
	mov.u32 	%r5, %tid.x;
	mad.lo.s32 	%r1, %r3, %r4, %r5;
	setp.ge.s32 	%p1, %r1, %r2;
	@%p1 bra 	$L__BB1_2;
	cvta.to.global.u64 	%rd3, %rd1;
	cvta.to.global.u64 	%rd4, %rd2;
	mul.wide.s32 	%rd5, %r1, 4;
	add.s64 	%rd6, %rd3, %rd5;
	ld.global.u32 	%r6, [%rd6];
	atom.global.max.s32 	%r7, [%rd4], %r6;
$L__BB1_2:
	ret;

}
.entry _Z21k_getMinConnectedNodeiiiPiS_(
	.param .u32 _Z21k_getMinConnectedNodeiiiPiS__param_0,
	.param .u32 _Z21k_getMinConnectedNodeiiiPiS__param_1,
	.param .u32 _Z21k_getMinConnectedNodeiiiPiS__param_2,
	.param .u64 .ptr .align 1 _Z21k_getMinConnectedNodeiiiPiS__param_3,
	.param .u64 .ptr .align 1 _Z21k_getMinConnectedNodeiiiPiS__param_4
)
{
	.reg .pred 	%p<3>;
	.reg .b32 	%r<31>;
	.reg .b64 	%rd<8>;

	ld.param.u32 	%r2, [_Z21k_getMinConnectedNodeiiiPiS__param_0];
	ld.param.u32 	%r3, [_Z21k_getMinConnectedNodeiiiPiS__param_1];
	ld.param.u32 	%r4, [_Z21k_getMinConnectedNodeiiiPiS__param_2];
	ld.param.u64 	%rd1, [_Z21k_getMinConnectedNodeiiiPiS__param_3];
	ld.param.u64 	%rd2, [_Z21k_getMinConnectedNodeiiiPiS__param_4];
	mov.u32 	%r5, %ctaid.x;
	mov.u32 	%r6, %ntid.x;
	mov.u32 	%r7, %tid.x;
	mad.lo.s32 	%r1, %r5, %r6, %r7;
	setp.ge.s32 	%p1, %r1, %r4;
	@%p1 bra 	$L__BB2_2;
	cvta.to.global.u64 	%rd3, %rd1;
	cvta.to.global.u64 	%rd4, %rd2;
	mov.u32 	%r8, %ctaid.y;
	shr.u32 	%r9, %r8, 2;
	div.s32 	%r10, %r1, %r2;
	mul.lo.s32 	%r11, %r10, %r2;
	sub.s32 	%r12, %r1, %r11;
	add.s32 	%r13, %r2, 1;
	and.b32  	%r14, %r9, 1;
	shr.u32 	%r15, %r8, 3;
	add.s32 	%r16, %r10, %r15;
	mad.lo.s32 	%r17, %r16, %r2, %r16;
	add.s32 	%r18, %r12, %r14;
	add.s32 	%r19, %r18, %r17;
	add.s32 	%r20, %r11, %r10;
	and.b32  	%r21, %r8, 1;
	shl.b32 	%r22, %r8, 30;
	shr.s32 	%r23, %r22, 31;
	and.b32  	%r24, %r23, %r13;
	add.s32 	%r25, %r24, %r21;
	add.s32 	%r26, %r25, %r12;
	add.s32 	%r27, %r26, %r20;
	mul.wide.s32 	%rd5, %r19, 4;
	add.s64 	%rd6, %rd3, %rd5;
	ld.global.u32 	%r28, [%rd6];
	setp.gt.s32 	%p2, %r27, %r28;
	add.s64 	%rd7, %rd4, %rd5;
	selp.b32 	%r29, %r27, %r3, %p2;
	atom.global.min.s32 	%r30, [%rd7], %r29;
$L__BB2_2:
	ret;

}
.entry _Z21k_addMinConnectedNodeiiPiS_S_(
	.param .u32 _Z21k_addMinConnectedNodeiiPiS_S__param_0,
	.param .u32 _Z21k_addMinConnectedNodeiiPiS_S__param_1,
	.param .u64 .ptr .align 1 _Z21k_addMinConnectedNodeiiPiS_S__param_2,
	.param .u64 .ptr .align 1 _Z21k_addMinConnectedNodeiiPiS_S__param_3,
	.param .u64 .ptr .align 1 _Z21k_addMinConnectedNodeiiPiS_S__param_4
)
{
	.reg .pred 	%p<3>;
	.reg .b32 	%r<14>;
	.reg .b64 	%rd<12>;

	ld.param.u32 	%r2, [_Z21k_addMinConnectedNodeiiPiS_S__param_0];
	ld.param.u32 	%r3, [_Z21k_addMinConnectedNodeiiPiS_S__param_1];
	ld.param.u64 	%rd1, [_Z21k_addMinConnectedNodeiiPiS_S__param_2];
	ld.param.u64 	%rd2, [_Z21k_addMinConnectedNodeiiPiS_S__param_3];
	ld.param.u64 	%rd3, [_Z21k_addMinConnectedNodeiiPiS_S__param_4];
	mov.u32 	%r4, %ctaid.x;
	mov.u32 	%r5, %ntid.x;
	mov.u32 	%r6, %tid.x;
	mad.lo.s32 	%r1, %r4, %r5, %r6;
	setp.ge.s32 	%p1, %r1, %r3;
	@%p1 bra 	$L__BB3_2;
	cvta.to.global.u64 	%rd4, %rd2;
	cvta.to.global.u64 	%rd5, %rd1;
	cvta.to.global.u64 	%rd6, %rd3;
	mul.wide.s32 	%rd7, %r1, 4;
	add.s64 	%rd8, %rd4, %rd7;
	ld.global.u32 	%r7, [%rd8];
	ld.global.u32 	%r8, [%rd8+4];
	add.s32 	%r9, %r7, %r2;
	add.s64 	%rd9, %rd5, %rd7;
	ld.global.u32 	%r10, [%rd9];
	setp.lt.s32 	%p2, %r9, %r8;
	selp.b32 	%r11, %r10, 0, %p2;
	mul.wide.s32 	%rd10, %r9, 4;
	add.s64 	%rd11, %rd6, %rd10;
	ld.global.u32 	%r12, [%rd11];
	add.s32 	%r13, %r12, %r11;
	st.global.u32 	[%rd11], %r13;
$L__BB3_2:
	ret;

}


// ===== COMPILED SASS (sm_100) =====

	.target	sm_100

	.elftype	@"ET_EXEC"


//--------------------- .note.nv.tkinfo           --------------------------
	.section	.note.nv.tkinfo,"",@"SHT_NOTE"
	.sectionflags	@"SHF_NOTE_NV_TKINFO"
	.tkinfo
        /*0018*/ 	.word	0x00000002
        /*0030*/ 	.string	""
        /*0030*/ 	.string	"ptxas"
        /*0030*/ 	.string	"Cuda compilation tools, release 13.0, V13.0.88"
        /*0030*/ 	.string	"Build cuda_13.0.r13.0/compiler.36424714_0"
        /*0030*/ 	.string	"-arch sm_100 -m 64 "



//--------------------- .note.nv.cuinfo           --------------------------
	.section	.note.nv.cuinfo,"",@"SHT_NOTE"
	.sectionflags	@"SHF_NOTE_NV_CUINFO"
        /*0018*/ 	.short	0x0002
        /*001a*/ 	.short	0x0064
        /*001c*/ 	.short	0x0082
	.zero		2


//--------------------- .nv.info                  --------------------------
	.section	.nv.info,"",@"SHT_CUDA_INFO"
	.align	4


	//----- nvinfo : EIATTR_REGCOUNT
	.align		4
        /*0000*/ 	.byte	0x04, 0x2f
        /*0002*/ 	.short	(.L_1 - .L_0)
	.align		4
.L_0:
        /*0004*/ 	.word	index@(_Z17k_minElemsPerNodeiiPi)
        /*0008*/ 	.word	0x0000000c


	//----- nvinfo : EIATTR_FRAME_SIZE
	.align		4
.L_1:
        /*000c*/ 	.byte	0x04, 0x11
        /*000e*/ 	.short	(.L_3 - .L_2)
	.align		4
.L_2:
        /*0010*/ 	.word	index@(_Z17k_minElemsPerNodeiiPi)
        /*0014*/ 	.word	0x00000000


	//----- nvinfo : EIATTR_REGCOUNT
	.align		4
.L_3:
        /*0018*/ 	.byte	0x04, 0x2f
        /*001a*/ 	.short	(.L_5 - .L_4)
	.align		4
.L_4:
        /*001c*/ 	.word	index@(_Z16k_csrMaxRowCountiPiS_)
        /*0020*/ 	.word	0x0000000a


	//----- nvinfo : EIATTR_FRAME_SIZE
	.align		4
.L_5:
        /*0024*/ 	.byte	0x04, 0x11
        /*0026*/ 	.short	(.L_7 - .L_6)
	.align		4
.L_6:
        /*0028*/ 	.word	index@(_Z16k_csrMaxRowCountiPiS_)
        /*002c*/ 	.word	0x00000000


	//----- nvinfo : EIATTR_REGCOUNT
	.align		4
.L_7:
        /*0030*/ 	.byte	0x04, 0x2f
        /*0032*/ 	.short	(.L_9 - .L_8)
	.align		4
.L_8:
        /*0034*/ 	.word	index@(_Z21k_getMinConnectedNodeiiiPiS_)
        /*0038*/ 	.word	0x0000000e


	//----- nvinfo : EIATTR_FRAME_SIZE
	.align		4
.L_9:
        /*003c*/ 	.byte	0x04, 0x11
        /*003e*/ 	.short	(.L_11 - .L_10)
	.align		4
.L_10:
        /*0040*/ 	.word	index@(_Z21k_getMinConnectedNodeiiiPiS_)
        /*0044*/ 	.word	0x00000000


	//----- nvinfo : EIATTR_REGCOUNT
	.align		4
.L_11:
        /*0048*/ 	.byte	0x04, 0x2f
        /*004a*/ 	.short	(.L_13 - .L_12)
	.align		4
.L_12:
        /*004c*/ 	.word	index@(_Z21k_addMinConnectedNodeiiPiS_S_)
        /*0050*/ 	.word	0x0000000e


	//----- nvinfo : EIATTR_FRAME_SIZE
	.align		4
.L_13:
        /*0054*/ 	.byte	0x04, 0x11
        /*0056*/ 	.short	(.L_15 - .L_14)
	.align		4
.L_14:
        /*0058*/ 	.word	index@(_Z21k_addMinConnectedNodeiiPiS_S_)
        /*005c*/ 	.word	0x00000000


	//----- nvinfo : EIATTR_MIN_STACK_SIZE
	.align		4
.L_15:
        /*0060*/ 	.byte	0x04, 0x12
        /*0062*/ 	.short	(.L_17 - .L_16)
	.align		4
.L_16:
        /*0064*/ 	.word	index@(_Z21k_addMinConnectedNodeiiPiS_S_)
        /*0068*/ 	.word	0x00000000


	//----- nvinfo : EIATTR_MIN_STACK_SIZE
	.align		4
.L_17:
        /*006c*/ 	.byte	0x04, 0x12
        /*006e*/ 	.short	(.L_19 - .L_18)
	.align		4
.L_18:
        /*0070*/ 	.word	index@(_Z21k_getMinConnectedNodeiiiPiS_)
        /*0074*/ 	.word	0x00000000


	//----- nvinfo : EIATTR_MIN_STACK_SIZE
	.align		4
.L_19:
        /*0078*/ 	.byte	0x04, 0x12
        /*007a*/ 	.short	(.L_21 - .L_20)
	.align		4
.L_20:
        /*007c*/ 	.word	index@(_Z16k_csrMaxRowCountiPiS_)
        /*0080*/ 	.word	0x00000000


	//----- nvinfo : EIATTR_MIN_STACK_SIZE
	.align		4
.L_21:
        /*0084*/ 	.byte	0x04, 0x12
        /*0086*/ 	.short	(.L_23 - .L_22)
	.align		4
.L_22:
        /*0088*/ 	.word	index@(_Z17k_minElemsPerNodeiiPi)
        /*008c*/ 	.word	0x00000000
.L_23:


//--------------------- .nv.compat                --------------------------
	.section	.nv.compat,"",@"SHT_CUDA_COMPAT_INFO"
	.align	4
        /*0000*/ 	.byte	0x02, 0x09, 0x00, 0x00, 0x02, 0x02, 0x01, 0x00, 0x02, 0x05, 0x05, 0x00, 0x03, 0x07, 0x01, 0x01
        /*0010*/ 	.byte	0x02, 0x03, 0x00, 0x00, 0x02, 0x06, 0x01, 0x00, 0x04, 0x0b, 0x08, 0x00, 0x09, 0x00, 0x00, 0x00
        /*0020*/ 	.byte	0x00, 0x00, 0x00, 0x00


//--------------------- .nv.info._Z21k_addMinConnectedNodeiiPiS_S_ --------------------------
	.section	.nv.info._Z21k_addMinConnectedNodeiiPiS_S_,"",@"SHT_CUDA_INFO"
	.sectionflags	@""
	.align	4


	//----- nvinfo : EIATTR_CUDA_API_VERSION
	.align		4
        /*0000*/ 	.byte	0x04, 0x37
        /*0002*/ 	.short	(.L_25 - .L_24)
.L_24:
        /*0004*/ 	.word	0x00000082


	//----- nvinfo : EIATTR_KPARAM_INFO
	.align		4
.L_25:
        /*0008*/ 	.byte	0x04, 0x17
        /*000a*/ 	.short	(.L_27 - .L_26)
.L_26:
        /*000c*/ 	.word	0x00000000
        /*0010*/ 	.short	0x0004
        /*0012*/ 	.short	0x0018
        /*0014*/ 	.byte	0x00, 0xf5, 0x21, 0x00


	//----- nvinfo : EIATTR_KPARAM_INFO
	.align		4
.L_27:
        /*0018*/ 	.byte	0x04, 0x17
        /*001a*/ 	.short	(.L_29 - .L_28)
.L_28:
        /*001c*/ 	.word	0x00000000
        /*0020*/ 	.short	0x0003
        /*0022*/ 	.short	0x0010
        /*0024*/ 	.byte	0x00, 0xf5, 0x21, 0x00


	//----- nvinfo : EIATTR_KPARAM_INFO
	.align		4
.L_29:
        /*0028*/ 	.byte	0x04, 0x17
        /*002a*/ 	.short	(.L_31 - .L_30)
.L_30:
        /*002c*/ 	.word	0x00000000
        /*0030*/ 	.short	0x0002
        /*0032*/ 	.short	0x0008
        /*0034*/ 	.byte	0x00, 0xf5, 0x21, 0x00


	//----- nvinfo : EIATTR_KPARAM_INFO
	.align		4
.L_31:
        /*0038*/ 	.byte	0x04, 0x17
        /*003a*/ 	.short	(.L_33 - .L_32)
.L_32:
        /*003c*/ 	.word	0x00000000
        /*0040*/ 	.short	0x0001
        /*0042*/ 	.short	0x0004
        /*0044*/ 	.byte	0x00, 0xf0, 0x11, 0x00


	//----- nvinfo : EIATTR_KPARAM_INFO
	.align		4
.L_33:
        /*0048*/ 	.byte	0x04, 0x17
        /*004a*/ 	.short	(.L_35 - .L_34)
.L_34:
        /*004c*/ 	.word	0x00000000
        /*0050*/ 	.short	0x0000
        /*0052*/ 	.short	0x0000
        /*0054*/ 	.byte	0x00, 0xf0, 0x11, 0x00


	//----- nvinfo : EIATTR_SPARSE_MMA_MASK
	.align		4
.L_35:
        /*0058*/ 	.byte	0x03, 0x50
        /*005a*/ 	.short	0x0000


	//----- nvinfo : EIATTR_MAXREG_COUNT
	.align		4
        /*005c*/ 	.byte	0x03, 0x1b
        /*005e*/ 	.short	0x00ff


	//----- nvinfo : EIATTR_MERCURY_ISA_VERSION
	.align		4
        /*0060*/ 	.byte	0x03, 0x5f
        /*0062*/ 	.short	0x0101


	//----- nvinfo : EIATTR_VRC_CTA_INIT_COUNT
	.align		4
        /*0064*/ 	.byte	0x02, 0x4a
	.zero		1
	.zero		1


	//----- nvinfo : EIATTR_EXIT_INSTR_OFFSETS
	.align		4
        /*0068*/ 	.byte	0x04, 0x1c
        /*006a*/ 	.short	(.L_37 - .L_36)


	//   ....[0]....
.L_36:
        /*006c*/ 	.word	0x00000070


	//   ....[1]....
        /*0070*/ 	.word	0x00000190


	//----- nvinfo : EIATTR_CBANK_PARAM_SIZE
	.align		4
.L_37:
        /*0074*/ 	.byte	0x03, 0x19
        /*0076*/ 	.short	0x0020


	//----- nvinfo : EIATTR_PARAM_CBANK
	.align		4
        /*0078*/ 	.byte	0x04, 0x0a
        /*007a*/ 	.short	(.L_39 - .L_38)
	.align		4
.L_38:
        /*007c*/ 	.word	index@(.nv.constant0._Z21k_addMinConnectedNodeiiPiS_S_)
        /*0080*/ 	.short	0x0380
        /*0082*/ 	.short	0x0020


	//----- nvinfo : EIATTR_SW_WAR
	.align		4
.L_39:
        /*0084*/ 	.byte	0x04, 0x36
        /*0086*/ 	.short	(.L_41 - .L_40)
.L_40:
        /*0088*/ 	.word	0x00000008
.L_41:


//--------------------- .nv.info._Z21k_getMinConnectedNodeiiiPiS_ --------------------------
	.section	.nv.info._Z21k_getMinConnectedNodeiiiPiS_,"",@"SHT_CUDA_INFO"
	.sectionflags	@""
	.align	4


	//----- nvinfo : EIATTR_CUDA_API_VERSION
	.align		4
        /*0000*/ 	.byte	0x04, 0x37
        /*0002*/ 	.short	(.L_43 - .L_42)
.L_42:
        /*0004*/ 	.word	0x00000082


	//----- nvinfo : EIATTR_KPARAM_INFO
	.align		4
.L_43:
        /*0008*/ 	.byte	0x04, 0x17
        /*000a*/ 	.short	(.L_45 - .L_44)
.L_44:
        /*000c*/ 	.word	0x00000000
        /*0010*/ 	.short	0x0004
        /*0012*/ 	.short	0x0018
        /*0014*/ 	.byte	0x00, 0xf5, 0x21, 0x00


	//----- nvinfo : EIATTR_KPARAM_INFO
	.align		4
.L_45:
        /*0018*/ 	.byte	0x04, 0x17
        /*001a*/ 	.short	(.L_47 - .L_46)
.L_46:
        /*001c*/ 	.word	0x00000000
        /*0020*/ 	.short	0x0003
        /*0022*/ 	.short	0x0010
        /*0024*/ 	.byte	0x00, 0xf5, 0x21, 0x00


	//----- nvinfo : EIATTR_KPARAM_INFO
	.align		4
.L_47:
        /*0028*/ 	.byte	0x04, 0x17
        /*002a*/ 	.short	(.L_49 - .L_48)
.L_48:
        /*002c*/ 	.word	0x00000000
        /*0030*/ 	.short	0x0002
        /*0032*/ 	.short	0x0008
        /*0034*/ 	.byte	0x00, 0xf0, 0x11, 0x00


	//----- nvinfo : EIATTR_KPARAM_INFO
	.align		4
.L_49:
        /*0038*/ 	.byte	0x04, 0x17
        /*003a*/ 	.short	(.L_51 - .L_50)
.L_50:
        /*003c*/ 	.word	0x00000000
        /*0040*/ 	.short	0x0001
        /*0042*/ 	.short	0x0004
        /*0044*/ 	.byte	0x00, 0xf0, 0x11, 0x00


	//----- nvinfo : EIATTR_KPARAM_INFO
	.align		4
.L_51:
        /*0048*/ 	.byte	0x04, 0x17
        /*004a*/ 	.short	(.L_53 - .L_52)
.L_52:
        /*004c*/ 	.word	0x00000000
        /*0050*/ 	.short	0x0000
        /*0052*/ 	.short	0x0000
        /*0054*/ 	.byte	0x00, 0xf0, 0x11, 0x00


	//----- nvinfo : EIATTR_SPARSE_MMA_MASK
	.align		4
.L_53:
        /*0058*/ 	.byte	0x03, 0x50
        /*005a*/ 	.short	0x0000


	//----- nvinfo : EIATTR_MAXREG_COUNT
	.align		4
        /*005c*/ 	.byte	0x03, 0x1b
        /*005e*/ 	.short	0x00ff


	//----- nvinfo : EIATTR_MERCURY_ISA_VERSION
	.align		4
        /*0060*/ 	.byte	0x03, 0x5f
        /*0062*/ 	.short	0x0101


	//----- nvinfo : EIATTR_VRC_CTA_INIT_COUNT
	.align		4
        /*0064*/ 	.byte	0x02, 0x4a
	.zero		1
	.zero		1


	//----- nvinfo : EIATTR_EXIT_INSTR_OFFSETS
	.align		4
        /*0068*/ 	.byte	0x04, 0x1c
        /*006a*/ 	.short	(.L_55 - .L_54)


	//   ....[0]....
.L_54:
        /*006c*/ 	.word	0x00000070


	//   ....[1]....
        /*0070*/ 	.word	0x000003a0


	//----- nvinfo : EIATTR_CBANK_PARAM_SIZE
	.align		4
.L_55:
        /*0074*/ 	.byte	0x03, 0x19
        /*0076*/ 	.short	0x0020


	//----- nvinfo : EIATTR_PARAM_CBANK
	.align		4
        /*0078*/ 	.byte	0x04, 0x0a
        /*007a*/ 	.short	(.L_57 - .L_56)
	.align		4
.L_56:
        /*007c*/ 	.word	index@(.nv.constant0._Z21k_getMinConnectedNodeiiiPiS_)
        /*0080*/ 	.short	0x0380
        /*0082*/ 	.short	0x0020


	//----- nvinfo : EIATTR_SW_WAR
	.align		4
.L_57:
        /*0084*/ 	.byte	0x04, 0x36
        /*0086*/ 	.short	(.L_59 - .L_58)
.L_58:
        /*0088*/ 	.word	0x00000008
.L_59:


//--------------------- .nv.info._Z16k_csrMaxRowCountiPiS_ --------------------------
	.section	.nv.info._Z16k_csrMaxRowCountiPiS_,"",@"SHT_CUDA_INFO"
	.sectionflags	@""
	.align	4


	//----- nvinfo : EIATTR_CUDA_API_VERSION
	.align		4
        /*0000*/ 	.byte	0x04, 0x37
        /*0002*/ 	.short	(.L_61 - .L_60)
.L_60:
        /*0004*/ 	.word	0x00000082


	//----- nvinfo : EIATTR_KPARAM_INFO
	.align		4
.L_61:
        /*0008*/ 	.byte	0x04, 0x17
        /*000a*/ 	.short	(.L_63 - .L_62)
.L_62:
        /*000c*/ 	.word	0x00000000
        /*0010*/ 	.short	0x0002
        /*0012*/ 	.short	0x0010
        /*0014*/ 	.byte	0x00, 0xf5, 0x21, 0x00


	//----- nvinfo : EIATTR_KPARAM_INFO
	.align		4
.L_63:
        /*0018*/ 	.byte	0x04, 0x17
        /*001a*/ 	.short	(.L_65 - .L_64)
.L_64:
        /*001c*/ 	.word	0x00000000
        /*0020*/ 	.short	0x0001
        /*0022*/ 	.short	0x0008
        /*0024*/ 	.byte	0x00, 0xf5, 0x21, 0x00


	//----- nvinfo : EIATTR_KPARAM_INFO
	.align		4
.L_65:
        /*0028*/ 	.byte	0x04, 0x17
        /*002a*/ 	.short	(.L_67 - .L_66)
.L_66:
        /*002c*/ 	.word	0x00000000
        /*0030*/ 	.short	0x0000
        /*0032*/ 	.short	0x0000
        /*0034*/ 	.byte	0x00, 0xf0, 0x11, 0x00


	//----- nvinfo : EIATTR_SPARSE_MMA_MASK
	.align		4
.L_67:
        /*0038*/ 	.byte	0x03, 0x50
        /*003a*/ 	.short	0x0000


	//----- nvinfo : EIATTR_MAXREG_COUNT
	.align		4
        /*003c*/ 	.byte	0x03, 0x1b
        /*003e*/ 	.short	0x00ff


	//----- nvinfo : EIATTR_MERCURY_ISA_VERSION
	.align		4
        /*0040*/ 	.byte	0x03, 0x5f
        /*0042*/ 	.short	0x0101


	//----- nvinfo : EIATTR_INT_WARP_WIDE_INSTR_OFFSETS
	.align		4
        /*0044*/ 	.byte	0x04, 0x31
        /*0046*/ 	.short	(.L_69 - .L_68)


	//   ....[0]....
.L_68:
        /*0048*/ 	.word	0x000000d0


	//   ....[1]....
        /*004c*/ 	.word	0x00000110


	//----- nvinfo : EIATTR_VRC_CTA_INIT_COUNT
	.align		4
.L_69:
        /*0050*/ 	.byte	0x02, 0x4a
	.zero		1
	.zero		1


	//----- nvinfo : EIATTR_EXIT_INSTR_OFFSETS
	.align		4
        /*0054*/ 	.byte	0x04, 0x1c
        /*0056*/ 	.short	(.L_71 - .L_70)


	//   ....[0]....
.L_70:
        /*0058*/ 	.word	0x00000070


	//   ....[1]....
        /*005c*/ 	.word	0x00000140


	//----- nvinfo : EIATTR_CBANK_PARAM_SIZE
	.align		4
.L_71:
        /*0060*/ 	.byte	0x03, 0x19
        /*0062*/ 	.short	0x0018


	//----- nvinfo : EIATTR_PARAM_CBANK
	.align		4
        /*0064*/ 	.byte	0x04, 0x0a
        /*0066*/ 	.short	(.L_73 - .L_72)
	.align		4
.L_72:
        /*0068*/ 	.word	index@(.nv.constant0._Z16k_csrMaxRowCountiPiS_)
        /*006c*/ 	.short	0x0380
        /*006e*/ 	.short	0x0018


	//----- nvinfo : EIATTR_SW_WAR
	.align		4
.L_73:
        /*0070*/ 	.byte	0x04, 0x36
        /*0072*/ 	.short	(.L_75 - .L_74)
.L_74:
        /*0074*/ 	.word	0x00000008
.L_75:


//--------------------- .nv.info._Z17k_minElemsPerNodeiiPi --------------------------
	.section	.nv.info._Z17k_minElemsPerNodeiiPi,"",@"SHT_CUDA_INFO"
	.sectionflags	@""
	.align	4


	//----- nvinfo : EIATTR_CUDA_API_VERSION
	.align		4
        /*0000*/ 	.byte	0x04, 0x37
        /*0002*/ 	.short	(.L_77 - .L_76)
.L_76:
        /*0004*/ 	.word	0x00000082


	//----- nvinfo : EIATTR_KPARAM_INFO
	.align		4
.L_77:
        /*0008*/ 	.byte	0x04, 0x17
        /*000a*/ 	.short	(.L_79 - .L_78)
.L_78:
        /*000c*/ 	.word	0x00000000
        /*0010*/ 	.short	0x0002
        /*0012*/ 	.short	0x0008
        /*0014*/ 	.byte	0x00, 0xf5, 0x21, 0x00


	//----- nvinfo : EIATTR_KPARAM_INFO
	.align		4
.L_79:
        /*0018*/ 	.byte	0x04, 0x17
        /*001a*/ 	.short	(.L_81 - .L_80)
.L_80:
        /*001c*/ 	.word	0x00000000
        /*0020*/ 	.short	0x0001
        /*0022*/ 	.short	0x0004
        /*0024*/ 	.byte	0x00, 0xf0, 0x11, 0x00


	//----- nvinfo : EIATTR_KPARAM_INFO
	.align		4
.L_81:
        /*0028*/ 	.byte	0x04, 0x17
        /*002a*/ 	.short	(.L_83 - .L_82)
.L_82:
        /*002c*/ 	.word	0x00000000
        /*0030*/ 	.short	0x0000
        /*0032*/ 	.short	0x0000
        /*0034*/ 	.byte	0x00, 0xf0, 0x11, 0x00


	//----- nvinfo : EIATTR_SPARSE_MMA_MASK
	.align		4
.L_83:
        /*0038*/ 	.byte	0x03, 0x50
        /*003a*/ 	.short	0x0000


	//----- nvinfo : EIATTR_MAXREG_COUNT
	.align		4
        /*003c*/ 	.byte	0x03, 0x1b
        /*003e*/ 	.short	0x00ff


	//----- nvinfo : EIATTR_MERCURY_ISA_VERSION
	.align		4
        /*0040*/ 	.byte	0x03, 0x5f
        /*0042*/ 	.short	0x0101


	//----- nvinfo : EIATTR_VRC_CTA_INIT_COUNT
	.align		4
        /*0044*/ 	.byte	0x02, 0x4a
	.zero		1
	.zero		1


	//----- nvinfo : EIATTR_EXIT_INSTR_OFFSETS
	.align		4
        /*0048*/ 	.byte	0x04, 0x1c
        /*004a*/ 	.short	(.L_85 - .L_84)


	//   ....[0]....
.L_84:
        /*004c*/ 	.word	0x00000070


	//   ....[1]....
        /*0050*/ 	.word	0x000002c0


	//----- nvinfo : EIATTR_CBANK_PARAM_SIZE
	.align		4
.L_85:
        /*0054*/ 	.byte	0x03, 0x19
        /*0056*/ 	.short	0x0010


	//----- nvinfo : EIATTR_PARAM_CBANK
	.align		4
        /*0058*/ 	.byte	0x04, 0x0a
        /*005a*/ 	.short	(.L_87 - .L_86)
	.align		4
.L_86:
        /*005c*/ 	.word	index@(.nv.constant0._Z17k_minElemsPerNodeiiPi)
        /*0060*/ 	.short	0x0380
        /*0062*/ 	.short	0x0010


	//----- nvinfo : EIATTR_SW_WAR
	.align		4
.L_87:
        /*0064*/ 	.byte	0x04, 0x36
        /*0066*/ 	.short	(.L_89 - .L_88)
.L_88:
        /*0068*/ 	.word	0x00000008
.L_89:


//--------------------- .nv.callgraph             --------------------------
	.section	.nv.callgraph,"",@"SHT_CUDA_CALLGRAPH"
	.align	4
	.sectionentsize	8
	.align		4
        /*0000*/ 	.word	0x00000000
	.align		4
        /*0004*/ 	.word	0xffffffff
	.align		4
        /*0008*/ 	.word	0x00000000
	.align		4
        /*000c*/ 	.word	0xfffffffe
	.align		4
        /*0010*/ 	.word	0x00000000
	.align		4
        /*0014*/ 	.word	0xfffffffd
	.align		4
        /*0018*/ 	.word	0x00000000
	.align		4
        /*001c*/ 	.word	0xfffffffc


//--------------------- .text._Z21k_addMinConnectedNodeiiPiS_S_ --------------------------
	.section	.text._Z21k_addMinConnectedNodeiiPiS_S_,"ax",@progbits
	.align	128
.text._Z21k_addMinConnectedNodeiiPiS_S_:
        .type           _Z21k_addMinConnectedNodeiiPiS_S_,@function
        .size           _Z21k_addMinConnectedNodeiiPiS_S_,(.L_x_4 - _Z21k_addMinConnectedNodeiiPiS_S_)
        .other          _Z21k_addMinConnectedNodeiiPiS_S_,@"STO_CUDA_ENTRY STV_DEFAULT"
_Z21k_addMinConnectedNodeiiPiS_S_:
[----:B------:R-:W-:Y:S01]  /*0000*/  LDC R1, c[0x0][0x37c] ;  /* 0x0000df00ff017b82 */ /* 0x000fe20000000800 */
[----:B------:R-:W0:Y:S07]  /*0010*/  S2R R0, SR_TID.X ;  /* 0x0000000000007919 */ /* 0x000e2e0000002100 */
[----:B------:R-:W0:Y:S01]  /*0020*/  S2UR UR4, SR_CTAID.X ;  /* 0x00000000000479c3 */ /* 0x000e220000002500 */
[----:B------:R-:W1:Y:S07]  /*0030*/  LDCU UR5, c[0x0][0x384] ;  /* 0x00007080ff0577ac */ /* 0x000e6e0008000800 */
[----:B------:R-:W0:Y:S02]  /*0040*/  LDC R9, c[0x0][0x360] ;  /* 0x0000d800ff097b82 */ /* 0x000e240000000800 */
[----:B0-----:R-:W-:-:S05]  /*0050*/  IMAD R9, R9, UR4, R0 ;  /* 0x0000000409097c24 */ /* 0x001fca000f8e0200 */
[----:B-1----:R-:W-:-:S13]  /*0060*/  ISETP.GE.AND P0, PT, R9, UR5, PT ;  /* 0x0000000509007c0c */ /* 0x002fda000bf06270 */
[----:B------:R-:W-:Y:S05]  /*0070*/  @P0 EXIT ;  /* 0x000000000000094d */ /* 0x000fea0003800000 */
[----:B------:R-:W0:Y:S01]  /*0080*/  LDC.64 R2, c[0x0][0x390] ;  /* 0x0000e400ff027b82 */ /* 0x000e220000000a00 */
[----:B------:R-:W1:Y:S01]  /*0090*/  LDCU.64 UR4, c[0x0][0x358] ;  /* 0x00006b00ff0477ac */ /* 0x000e620008000a00 */
[----:B------:R-:W2:Y:S06]  /*00a0*/  LDCU UR6, c[0x0][0x380] ;  /* 0x00007000ff0677ac */ /* 0x000eac0008000800 */
[----:B------:R-:W3:Y:S08]  /*00b0*/  LDC.64 R4, c[0x0][0x388] ;  /* 0x0000e200ff047b82 */ /* 0x000ef00000000a00 */
[----:B------:R-:W4:Y:S01]  /*00c0*/  LDC.64 R6, c[0x0][0x398] ;  /* 0x0000e600ff067b82 */ /* 0x000f220000000a00 */
[----:B0-----:R-:W-:-:S05]  /*00d0*/  IMAD.WIDE R2, R9, 0x4, R2 ;  /* 0x0000000409027825 */ /* 0x001fca00078e0202 */
[----:B-1----:R-:W2:Y:S01]  /*00e0*/  LDG.E R0, desc[UR4][R2.64] ;  /* 0x0000000402007981 */ /* 0x002ea2000c1e1900 */
[----:B---3--:R-:W-:-:S06]  /*00f0*/  IMAD.WIDE R4, R9, 0x4, R4 ;  /* 0x0000000409047825 */ /* 0x008fcc00078e0204 */
[----:B------:R-:W3:Y:S01]  /*0100*/  LDG.E R4, desc[UR4][R4.64] ;  /* 0x0000000404047981 */ /* 0x000ee2000c1e1900 */
[----:B--2---:R-:W-:-:S03]  /*0110*/  IADD3 R11, PT, PT, R0, UR6, RZ ;  /* 0x00000006000b7c10 */ /* 0x004fc6000fffe0ff */
[----:B------:R-:W2:Y:S02]  /*0120*/  LDG.E R0, desc[UR4][R2.64+0x4] ;  /* 0x0000040402007981 */ /* 0x000ea4000c1e1900 */
[----:B----4-:R-:W-:-:S05]  /*0130*/  IMAD.WIDE R6, R11, 0x4, R6 ;  /* 0x000000040b067825 */ /* 0x010fca00078e0206 */
[----:B------:R-:W4:Y:S01]  /*0140*/  LDG.E R9, desc[UR4][R6.64] ;  /* 0x0000000406097981 */ /* 0x000f22000c1e1900 */
[----:B--2---:R-:W-:-:S04]  /*0150*/  ISETP.GE.AND P0, PT, R11, R0, PT ;  /* 0x000000000b00720c */ /* 0x004fc80003f06270 */
[----:B---3--:R-:W-:-:S04]  /*0160*/  SEL R0, R4, RZ, !P0 ;  /* 0x000000ff04007207 */ /* 0x008fc80004000000 */
[----:B----4-:R-:W-:-:S05]  /*0170*/  IADD3 R9, PT, PT, R0, R9, RZ ;  /* 0x0000000900097210 */ /* 0x010fca0007ffe0ff */
[----:B------:R-:W-:Y:S01]  /*0180*/  STG.E desc[UR4][R6.64], R9 ;  /* 0x0000000906007986 */ /* 0x000fe2000c101904 */
[----:B------:R-:W-:Y:S05]  /*0190*/  EXIT ;  /* 0x000000000000794d */ /* 0x000fea0003800000 */
.L_x_0:
[----:B------:R-:W-:-:S00]  /*01a0*/  BRA `(.L_x_0) ;  /* 0xfffffffc00fc7947 */ /* 0x000fc0000383ffff */
[----:B------:R-:W-:-:S00]  /*01b0*/  NOP ;  /* 0x0000000000007918 */ /* 0x000fc00000000000 */
        /* <DEDUP_REMOVED lines=12> */
.L_x_4:


//--------------------- .text._Z21k_getMinConnectedNodeiiiPiS_ --------------------------
	.section	.text._Z21k_getMinConnectedNodeiiiPiS_,"ax",@progbits
	.align	128
.text._Z21k_getMinConnectedNodeiiiPiS_:
        .type           _Z21k_getMinConnectedNodeiiiPiS_,@function
        .size           _Z21k_getMinConnectedNodeiiiPiS_,(.L_x_5 - _Z21k_getMinConnectedNodeiiiPiS_)
        .other          _Z21k_getMinConnectedNodeiiiPiS_,@"STO_CUDA_ENTRY STV_DEFAULT"
_Z21k_getMinConnectedNodeiiiPiS_:
        /* <DEDUP_REMOVED lines=8> */
[----:B------:R-:W0:Y:S01]  /*0080*/  LDC R0, c[0x0][0x380] ;  /* 0x0000e000ff007b82 */ /* 0x000e220000000800 */
[----:B------:R-:W1:Y:S01]  /*0090*/  S2R R8, SR_CTAID.Y ;  /* 0x0000000000087919 */ /* 0x000e620000002600 */
[----:B------:R-:W2:Y:S01]  /*00a0*/  LDCU.64 UR4, c[0x0][0x358] ;  /* 0x00006b00ff0477ac */ /* 0x000ea20008000a00 */
[----:B0-----:R-:W-:-:S04]  /*00b0*/  IABS R7, R0 ;  /* 0x0000000000077213 */ /* 0x001fc80000000000 */
[----:B------:R-:W0:Y:S08]  /*00c0*/  I2F.RP R4, R7 ;  /* 0x0000000700047306 */ /* 0x000e300000209400 */
[----:B0-----:R-:W0:Y:S02]  /*00d0*/  MUFU.RCP R4, R4 ;  /* 0x0000000400047308 */ /* 0x001e240000001000 */
[----:B0-----:R-:W-:-:S06]  /*00e0*/  VIADD R2, R4, 0xffffffe ;  /* 0x0ffffffe04027836 */ /* 0x001fcc0000000000 */
[----:B------:R0:W3:Y:S02]  /*00f0*/  F2I.FTZ.U32.TRUNC.NTZ R3, R2 ;  /* 0x0000000200037305 */ /* 0x0000e4000021f000 */
[----:B0-----:R-:W-:Y:S02]  /*0100*/  IMAD.MOV.U32 R2, RZ, RZ, RZ ;  /* 0x000000ffff027224 */ /* 0x001fe400078e00ff */
[----:B---3--:R-:W-:-:S04]  /*0110*/  IMAD.MOV R6, RZ, RZ, -R3 ;  /* 0x000000ffff067224 */ /* 0x008fc800078e0a03 */
[----:B------:R-:W-:Y:S01]  /*0120*/  IMAD R9, R6, R7, RZ ;  /* 0x0000000706097224 */ /* 0x000fe200078e02ff */
[----:B------:R-:W-:-:S03]  /*0130*/  IABS R6, R5 ;  /* 0x0000000500067213 */ /* 0x000fc60000000000 */
[----:B------:R-:W-:Y:S01]  /*0140*/  IMAD.HI.U32 R3, R3, R9, R2 ;  /* 0x0000000903037227 */ /* 0x000fe200078e0002 */
[----:B------:R-:W-:-:S04]  /*0150*/  LOP3.LUT R2, R5, R0, RZ, 0x3c, !PT ;  /* 0x0000000005027212 */ /* 0x000fc800078e3cff */
[----:B------:R-:W-:Y:S01]  /*0160*/  ISETP.GE.AND P1, PT, R2, RZ, PT ;  /* 0x000000ff0200720c */ /* 0x000fe20003f26270 */
[----:B------:R-:W-:-:S05]  /*0170*/  IMAD.HI.U32 R3, R3, R6, RZ ;  /* 0x0000000603037227 */ /* 0x000fca00078e00ff */
[----:B------:R-:W-:-:S05]  /*0180*/  IADD3 R4, PT, PT, -R3, RZ, RZ ;  /* 0x000000ff03047210 */ /* 0x000fca0007ffe1ff */
[----:B------:R-:W-:-:S05]  /*0190*/  IMAD R4, R7, R4, R6 ;  /* 0x0000000407047224 */ /* 0x000fca00078e0206 */
[----:B------:R-:W-:-:S13]  /*01a0*/  ISETP.GT.U32.AND P2, PT, R7, R4, PT ;  /* 0x000000040700720c */ /* 0x000fda0003f44070 */
[----:B------:R-:W-:Y:S02]  /*01b0*/  @!P2 IMAD.IADD R4, R4, 0x1, -R7 ;  /* 0x000000010404a824 */ /* 0x000fe400078e0a07 */
[----:B------:R-:W-:Y:S01]  /*01c0*/  @!P2 VIADD R3, R3, 0x1 ;  /* 0x000000010303a836 */ /* 0x000fe20000000000 */
[----:B------:R-:W-:Y:S02]  /*01d0*/  ISETP.NE.AND P2, PT, R0, RZ, PT ;  /* 0x000000ff0000720c */ /* 0x000fe40003f45270 */
[----:B------:R-:W-:Y:S02]  /*01e0*/  ISETP.GE.U32.AND P0, PT, R4, R7, PT ;  /* 0x000000070400720c */ /* 0x000fe40003f06070 */
[----:B-1----:R-:W-:-:S04]  /*01f0*/  SHF.R.U32.HI R4, RZ, 0x2, R8 ;  /* 0x00000002ff047819 */ /* 0x002fc80000011608 */
[----:B------:R-:W-:-:S07]  /*0200*/  LOP3.LUT R4, R4, 0x1, RZ, 0xc0, !PT ;  /* 0x0000000104047812 */ /* 0x000fce00078ec0ff */
[----:B------:R-:W-:-:S05]  /*0210*/  @P0 IADD3 R3, PT, PT, R3, 0x1, RZ ;  /* 0x0000000103030810 */ /* 0x000fca0007ffe0ff */
[----:B------:R-:W-:Y:S02]  /*0220*/  IMAD.MOV.U32 R7, RZ, RZ, R3 ;  /* 0x000000ffff077224 */ /* 0x000fe400078e0003 */
[----:B------:R-:W0:Y:S02]  /*0230*/  LDC.64 R2, c[0x0][0x390] ;  /* 0x0000e400ff027b82 */ /* 0x000e240000000a00 */
[----:B------:R-:W-:Y:S01]  /*0240*/  @!P1 IMAD.MOV R7, RZ, RZ, -R7 ;  /* 0x000000ffff079224 */ /* 0x000fe200078e0a07 */
[----:B------:R-:W-:-:S04]  /*0250*/  @!P2 LOP3.LUT R7, RZ, R0, RZ, 0x33, !PT ;  /* 0x00000000ff07a212 */ /* 0x000fc800078e33ff */
[----:B------:R-:W-:Y:S02]  /*0260*/  IADD3 R6, PT, PT, -R7, RZ, RZ ;  /* 0x000000ff07067210 */ /* 0x000fe40007ffe1ff */
[----:B------:R-:W-:-:S03]  /*0270*/  LEA.HI R9, R8, R7, RZ, 0x1d ;  /* 0x0000000708097211 */ /* 0x000fc600078fe8ff */
[----:B------:R-:W-:Y:S02]  /*0280*/  IMAD R5, R0, R6, R5 ;  /* 0x0000000600057224 */ /* 0x000fe400078e0205 */
[----:B------:R-:W-:-:S05]  /*0290*/  IMAD R9, R9, R0, R9 ;  /* 0x0000000009097224 */ /* 0x000fca00078e0209 */
[----:B------:R-:W-:-:S05]  /*02a0*/  IADD3 R9, PT, PT, R9, R5, R4 ;  /* 0x0000000509097210 */ /* 0x000fca0007ffe004 */
[----:B0-----:R-:W-:-:S06]  /*02b0*/  IMAD.WIDE R2, R9, 0x4, R2 ;  /* 0x0000000409027825 */ /* 0x001fcc00078e0202 */
[----:B--2---:R-:W2:Y:S01]  /*02c0*/  LDG.E R2, desc[UR4][R2.64] ;  /* 0x0000000402027981 */ /* 0x004ea2000c1e1900 */
[----:B------:R-:W-:Y:S02]  /*02d0*/  IMAD.SHL.U32 R6, R8, 0x40000000, RZ ;  /* 0x4000000008067824 */ /* 0x000fe400078e00ff */
[----:B------:R-:W-:Y:S02]  /*02e0*/  VIADD R4, R0, 0x1 ;  /* 0x0000000100047836 */ /* 0x000fe40000000000 */
[----:B------:R-:W-:Y:S01]  /*02f0*/  IMAD R0, R7, R0, R7 ;  /* 0x0000000007007224 */ /* 0x000fe200078e0207 */
[----:B------:R-:W-:Y:S02]  /*0300*/  SHF.R.S32.HI R11, RZ, 0x1f, R6 ;  /* 0x0000001fff0b7819 */ /* 0x000fe40000011406 */
[----:B------:R-:W-:Y:S02]  /*0310*/  LOP3.LUT R6, R8, 0x1, RZ, 0xc0, !PT ;  /* 0x0000000108067812 */ /* 0x000fe400078ec0ff */
[----:B------:R-:W-:-:S04]  /*0320*/  LOP3.LUT R4, R11, R4, RZ, 0xc0, !PT ;  /* 0x000000040b047212 */ /* 0x000fc800078ec0ff */
[----:B------:R-:W-:-:S04]  /*0330*/  IADD3 R5, PT, PT, R5, R4, R6 ;  /* 0x0000000405057210 */ /* 0x000fc80007ffe006 */
[----:B------:R-:W-:Y:S02]  /*0340*/  IADD3 R7, PT, PT, R0, R5, RZ ;  /* 0x0000000500077210 */ /* 0x000fe40007ffe0ff */
[----:B------:R-:W0:Y:S02]  /*0350*/  LDC.64 R4, c[0x0][0x398] ;  /* 0x0000e600ff047b82 */ /* 0x000e240000000a00 */
[----:B--2---:R-:W-:Y:S01]  /*0360*/  ISETP.GT.AND P0, PT, R7, R2, PT ;  /* 0x000000020700720c */ /* 0x004fe20003f04270 */
[----:B0-----:R-:W-:-:S12]  /*0370*/  IMAD.WIDE R2, R9, 0x4, R4 ;  /* 0x0000000409027825 */ /* 0x001fd800078e0204 */
[----:B------:R-:W0:Y:S02]  /*0380*/  @!P0 LDC R7, c[0x0][0x384] ;  /* 0x0000e100ff078b82 */ /* 0x000e240000000800 */
[----:B0-----:R-:W-:Y:S01]  /*0390*/  REDG.E.MIN.S32.STRONG.GPU desc[UR4][R2.64], R7 ;  /* 0x000000070200798e */ /* 0x001fe2000c92e304 */
[----:B------:R-:W-:Y:S05]  /*03a0*/  EXIT ;  /* 0x000000000000794d */ /* 0x000fea0003800000 */
.L_x_1:
        /* <DEDUP_REMOVED lines=13> */
.L_x_5:


//--------------------- .text._Z16k_csrMaxRowCountiPiS_ --------------------------
	.section	.text._Z16k_csrMaxRowCountiPiS_,"ax",@progbits
	.align	128
.text._Z16k_csrMaxRowCountiPiS_:
        .type           _Z16k_csrMaxRowCountiPiS_,@function
        .size           _Z16k_csrMaxRowCountiPiS_,(.L_x_6 - _Z16k_csrMaxRowCountiPiS_)
        .other          _Z16k_csrMaxRowCountiPiS_,@"STO_CUDA_ENTRY STV_DEFAULT"
_Z16k_csrMaxRowCountiPiS_:
        /* <DEDUP_REMOVED lines=10> */
[----:B0-----:R-:W-:-:S06]  /*00a0*/  IMAD.WIDE R2, R5, 0x4, R2 ;  /* 0x0000000405027825 */ /* 0x001fcc00078e0202 */
[----:B-1----:R-:W2:Y:S01]  /*00b0*/  LDG.E R2, desc[UR6][R2.64] ;  /* 0x0000000602027981 */ /* 0x002ea2000c1e1900 */
[----:B------:R-:W0:Y:S01]  /*00c0*/  LDC.64 R4, c[0x0][0x390] ;  /* 0x0000e400ff047b82 */ /* 0x000e220000000a00 */
[----:B------:R-:W-:Y:S01]  /*00d0*/  VOTEU.ANY UR4, UPT, PT ;  /* 0x0000000000047886 */ /* 0x000fe200038e0100 */
[----:B------:R-:W1:Y:S01]  /*00e0*/  S2R R0, SR_LANEID ;  /* 0x0000000000007919 */ /* 0x000e620000000000 */
[----:B------:R-:W-:-:S06]  /*00f0*/  UFLO.U32 UR4, UR4 ;  /* 0x00000004000472bd */ /* 0x000fcc00080e0000 */
[----:B-1----:R-:W-:Y:S02]  /*0100*/  ISETP.EQ.U32.AND P0, PT, R0, UR4, PT ;  /* 0x0000000400007c0c */ /* 0x002fe4000bf02070 */
[----:B--2---:R-:W-:-:S13]  /*0110*/  CREDUX.MAX.S32 UR5, R2 ;  /* 0x00000000020572cc */ /* 0x004fda0000000200 */
[----:B------:R-:W-:-:S05]  /*0120*/  MOV R7, UR5 ;  /* 0x0000000500077c02 */ /* 0x000fca0008000f00 */
[----:B0-----:R-:W-:Y:S01]  /*0130*/  @P0 REDG.E.MAX.S32.STRONG.GPU desc[UR6][R4.64], R7 ;  /* 0x000000070400098e */ /* 0x001fe2000d12e306 */
[----:B------:R-:W-:Y:S05]  /*0140*/  EXIT ;  /* 0x000000000000794d */ /* 0x000fea0003800000 */
.L_x_2:
        /* <DEDUP_REMOVED lines=11> */
.L_x_6:


//--------------------- .text._Z17k_minElemsPerNodeiiPi --------------------------
	.section	.text._Z17k_minElemsPerNodeiiPi,"ax",@progbits
	.align	128
.text._Z17k_minElemsPerNodeiiPi:
        .type           _Z17k_minElemsPerNodeiiPi,@function
        .size           _Z17k_minElemsPerNodeiiPi,(.L_x_7 - _Z17k_minElemsPerNodeiiPi)
        .other          _Z17k_minElemsPerNodeiiPi,@"STO_CUDA_ENTRY STV_DEFAULT"
_Z17k_minElemsPerNodeiiPi:
        /* <DEDUP_REMOVED lines=9> */
[----:B------:R-:W1:Y:S01]  /*0090*/  LDCU.64 UR4, c[0x0][0x358] ;  /* 0x00006b00ff0477ac */ /* 0x000e620008000a00 */
[----:B0-----:R-:W-:-:S04]  /*00a0*/  IABS R5, R9 ;  /* 0x0000000900057213 */ /* 0x001fc80000000000 */
[----:B------:R-:W0:Y:S08]  /*00b0*/  I2F.RP R4, R5 ;  /* 0x0000000500047306 */ /* 0x000e300000209400 */
[----:B0-----:R-:W0:Y:S02]  /*00c0*/  MUFU.RCP R4, R4 ;  /* 0x0000000400047308 */ /* 0x001e240000001000 */
[----:B0-----:R-:W-:-:S06]  /*00d0*/  VIADD R2, R4, 0xffffffe ;  /* 0x0ffffffe04027836 */ /* 0x001fcc0000000000 */
[----:B------:R0:W2:Y:S02]  /*00e0*/  F2I.FTZ.U32.TRUNC.NTZ R3, R2 ;  /* 0x0000000200037305 */ /* 0x0000a4000021f000 */
[----:B0-----:R-:W-:Y:S02]  /*00f0*/  HFMA2 R2, -RZ, RZ, 0, 0 ;  /* 0x00000000ff027431 */ /* 0x001fe400000001ff */
[----:B--2---:R-:W-:-:S04]  /*0100*/  IMAD.MOV R6, RZ, RZ, -R3 ;  /* 0x000000ffff067224 */ /* 0x004fc800078e0a03 */
[----:B------:R-:W-:Y:S01]  /*0110*/  IMAD R7, R6, R5, RZ ;  /* 0x0000000506077224 */ /* 0x000fe200078e02ff */
[----:B------:R-:W-:-:S03]  /*0120*/  IABS R6, R0 ;  /* 0x0000000000067213 */ /* 0x000fc60000000000 */
[----:B------:R-:W-:Y:S01]  /*0130*/  IMAD.HI.U32 R3, R3, R7, R2 ;  /* 0x0000000703037227 */ /* 0x000fe200078e0002 */
[----:B------:R-:W-:Y:S01]  /*0140*/  LOP3.LUT R2, R0, R9, RZ, 0x3c, !PT ;  /* 0x0000000900027212 */ /* 0x000fe200078e3cff */
[----:B------:R-:W0:Y:S03]  /*0150*/  S2R R7, SR_CTAID.Y ;  /* 0x0000000000077919 */ /* 0x000e260000002600 */
[----:B------:R-:W-:Y:S01]  /*0160*/  ISETP.GE.AND P1, PT, R2, RZ, PT ;  /* 0x000000ff0200720c */ /* 0x000fe20003f26270 */
[----:B------:R-:W-:-:S04]  /*0170*/  IMAD.HI.U32 R3, R3, R6, RZ ;  /* 0x0000000603037227 */ /* 0x000fc800078e00ff */
[----:B------:R-:W-:-:S04]  /*0180*/  IMAD.MOV R4, RZ, RZ, -R3 ;  /* 0x000000ffff047224 */ /* 0x000fc800078e0a03 */
[----:B------:R-:W-:-:S05]  /*0190*/  IMAD R4, R5, R4, R6 ;  /* 0x0000000405047224 */ /* 0x000fca00078e0206 */
[----:B------:R-:W-:-:S13]  /*01a0*/  ISETP.GT.U32.AND P2, PT, R5, R4, PT ;  /* 0x000000040500720c */ /* 0x000fda0003f44070 */
[----:B------:R-:W-:Y:S01]  /*01b0*/  @!P2 IMAD.IADD R4, R4, 0x1, -R5 ;  /* 0x000000010404a824 */ /* 0x000fe200078e0a05 */
[----:B------:R-:W-:Y:S02]  /*01c0*/  @!P2 IADD3 R3, PT, PT, R3, 0x1, RZ ;  /* 0x000000010303a810 */ /* 0x000fe40007ffe0ff */
[----:B------:R-:W-:Y:S02]  /*01d0*/  ISETP.NE.AND P2, PT, R9, RZ, PT ;  /* 0x000000ff0900720c */ /* 0x000fe40003f45270 */
[----:B------:R-:W-:-:S13]  /*01e0*/  ISETP.GE.U32.AND P0, PT, R4, R5, PT ;  /* 0x000000050400720c */ /* 0x000fda0003f06070 */
[----:B------:R-:W-:-:S05]  /*01f0*/  @P0 VIADD R3, R3, 0x1 ;  /* 0x0000000103030836 */ /* 0x000fca0000000000 */
[----:B------:R-:W-:Y:S02]  /*0200*/  MOV R4, R3 ;  /* 0x0000000300047202 */ /* 0x000fe40000000f00 */
[----:B------:R-:W2:Y:S03]  /*0210*/  LDC.64 R2, c[0x0][0x388] ;  /* 0x0000e200ff027b82 */ /* 0x000ea60000000a00 */
[----:B------:R-:W-:Y:S01]  /*0220*/  @!P1 IMAD.MOV R4, RZ, RZ, -R4 ;  /* 0x000000ffff049224 */ /* 0x000fe200078e0a04 */
[----:B------:R-:W-:-:S04]  /*0230*/  @!P2 LOP3.LUT R4, RZ, R9, RZ, 0x33, !PT ;  /* 0x00000009ff04a212 */ /* 0x000fc800078e33ff */
[----:B------:R-:W-:Y:S02]  /*0240*/  IADD3 R6, PT, PT, -R4, RZ, RZ ;  /* 0x000000ff04067210 */ /* 0x000fe40007ffe1ff */
[----:B0-----:R-:W-:-:S03]  /*0250*/  LEA.HI R5, R7, R4, RZ, 0x1f ;  /* 0x0000000407057211 */ /* 0x001fc600078ff8ff */
[----:B------:R-:W-:Y:S02]  /*0260*/  IMAD R4, R9, R6, R0 ;  /* 0x0000000609047224 */ /* 0x000fe400078e0200 */
[----:B------:R-:W-:Y:S01]  /*0270*/  IMAD R6, R5, R9, R5 ;  /* 0x0000000905067224 */ /* 0x000fe200078e0205 */
[----:B------:R-:W-:-:S04]  /*0280*/  LOP3.LUT R5, R7, 0x1, RZ, 0xc0, !PT ;  /* 0x0000000107057812 */ /* 0x000fc800078ec0ff */
[----:B------:R-:W-:-:S05]  /*0290*/  IADD3 R5, PT, PT, R6, R4, R5 ;  /* 0x0000000406057210 */ /* 0x000fca0007ffe005 */
[----:B--2---:R-:W-:-:S05]  /*02a0*/  IMAD.WIDE R2, R5, 0x4, R2 ;  /* 0x0000000405027825 */ /* 0x004fca00078e0202 */
[----:B-1----:R-:W-:Y:S01]  /*02b0*/  REDG.E.MIN.S32.STRONG.GPU desc[UR4][R2.64], R0 ;  /* 0x000000000200798e */ /* 0x002fe2000c92e304 */
[----:B------:R-:W-:Y:S05]  /*02c0*/  EXIT ;  /* 0x000000000000794d */ /* 0x000fea0003800000 */
.L_x_3:
        /* <DEDUP_REMOVED lines=11> */
.L_x_7:


//--------------------- .nv.shared.reserved.0     --------------------------
	.section	.nv.shared.reserved.0,"aw",@nobits
	.weak		__nv_reservedSMEM_offset_0_alias
	.size		__nv_reservedSMEM_offset_0_alias, 0, 64
	.other		__nv_reservedSMEM_offset_0_alias,@"STO_CUDA_RESERVED_SHARED STV_DEFAULT"
__nv_reservedSMEM_offset_0_alias:
	.zero		0
	.zero		64


//--------------------- .nv.constant0._Z21k_addMinConnectedNodeiiPiS_S_ --------------------------
	.section	.nv.constant0._Z21k_addMinConnectedNodeiiPiS_S_,"a",@progbits
	.sectionflags	@""
	.align	4
.nv.constant0._Z21k_addMinConnectedNodeiiPiS_S_:
	.zero		928


//--------------------- .nv.constant0._Z21k_getMinConnectedNodeiiiPiS_ --------------------------
	.section	.nv.constant0._Z21k_getMinConnectedNodeiiiPiS_,"a",@progbits
	.sectionflags	@""
	.align	4
.nv.constant0._Z21k_getMinConnectedNodeiiiPiS_:
	.zero		928


//--------------------- .nv.constant0._Z16k_csrMaxRowCountiPiS_ --------------------------
	.section	.nv.constant0._Z16k_csrMaxRowCountiPiS_,"a",@progbits
	.sectionflags	@""
	.align	4
.nv.constant0._Z16k_csrMaxRowCountiPiS_:
	.zero		920


//--------------------- .nv.constant0._Z17k_minElemsPerNodeiiPi --------------------------
	.section	.nv.constant0._Z17k_minElemsPerNodeiiPi,"a",@progbits
	.sectionflags	@""
	.align	4
.nv.constant0._Z17k_minElemsPerNodeiiPi:
	.zero		912


//--------------------- SYMBOLS --------------------------

	.type		.nv.reservedSmem.offset0,@object
	.size		.nv.reservedSmem.offset0,0x4
